	.headerflags	@"EF_CUDA_TEXMODE_UNIFIED EF_CUDA_64BIT_ADDRESS EF_CUDA_ACCELERATORS EF_CUDA_SM90 EF_CUDA_VIRTUAL_SM(EF_CUDA_SM90)"
	.elftype	@"ET_EXEC"


//--------------------- .nv.info                  --------------------------
	.section	.nv.info,"",@"SHT_CUDA_INFO"
	.align	4


	//----- nvinfo : EIATTR_REGCOUNT
	.align		4
        /*0000*/ 	.byte	0x04, 0x2f
        /*0002*/ 	.short	(.L_3 - .L_2)
	.align		4
.L_2:
        /*0004*/ 	.word	index@(triton_poi_fused__native_batch_norm_legit_no_training_34)
        /*0008*/ 	.word	0x00000016


	//----- nvinfo : EIATTR_MIN_STACK_SIZE
	.align		4
.L_3:
        /*000c*/ 	.byte	0x04, 0x12
        /*000e*/ 	.short	(.L_5 - .L_4)
	.align		4
.L_4:
        /*0010*/ 	.word	index@(triton_poi_fused__native_batch_norm_legit_no_training_34)
        /*0014*/ 	.word	0x00000000


	//----- nvinfo : EIATTR_FRAME_SIZE
	.align		4
.L_5:
        /*0018*/ 	.byte	0x04, 0x11
        /*001a*/ 	.short	(.L_7 - .L_6)
	.align		4
.L_6:
        /*001c*/ 	.word	index@(triton_poi_fused__native_batch_norm_legit_no_training_34)
        /*0020*/ 	.word	0x00000000


	//----- nvinfo : EIATTR_MIN_STACK_SIZE
	.align		4
.L_7:
        /*0024*/ 	.byte	0x04, 0x12
        /*0026*/ 	.short	(.L_9 - .L_8)
	.align		4
.L_8:
        /*0028*/ 	.word	index@(triton_poi_fused__native_batch_norm_legit_no_training_34)
        /*002c*/ 	.word	0x00000000
.L_9:


//--------------------- .nv.info.triton_poi_fused__native_batch_norm_legit_no_training_34 --------------------------
	.section	.nv.info.triton_poi_fused__native_batch_norm_legit_no_training_34,"",@"SHT_CUDA_INFO"
	.sectionflags	@""
	.align	4


	//----- nvinfo : EIATTR_CUDA_API_VERSION
	.align		4
        /*0000*/ 	.byte	0x04, 0x37
        /*0002*/ 	.short	(.L_11 - .L_10)
.L_10:
        /*0004*/ 	.word	0x0000007c


	//----- nvinfo : EIATTR_KPARAM_INFO
	.align		4
.L_11:
        /*0008*/ 	.byte	0x04, 0x17
        /*000a*/ 	.short	(.L_13 - .L_12)
.L_12:
        /*000c*/ 	.word	0x00000000
        /*0010*/ 	.short	0x0006
        /*0012*/ 	.short	0x0030
        /*0014*/ 	.byte	0x00, 0xf0, 0x11, 0x00


	//----- nvinfo : EIATTR_KPARAM_INFO
	.align		4
.L_13:
        /*0018*/ 	.byte	0x04, 0x17
        /*001a*/ 	.short	(.L_15 - .L_14)
.L_14:
        /*001c*/ 	.word	0x00000000
        /*0020*/ 	.short	0x0005
        /*0022*/ 	.short	0x0028
        /*0024*/ 	.byte	0x00, 0xf4, 0x21, 0x00


	//----- nvinfo : EIATTR_KPARAM_INFO
	.align		4
.L_15:
        /*0028*/ 	.byte	0x04, 0x17
        /*002a*/ 	.short	(.L_17 - .L_16)
.L_16:
        /*002c*/ 	.word	0x00000000
        /*0030*/ 	.short	0x0004
        /*0032*/ 	.short	0x0020
        /*0034*/ 	.byte	0x00, 0xf4, 0x21, 0x00


	//----- nvinfo : EIATTR_KPARAM_INFO
	.align		4
.L_17:
        /*0038*/ 	.byte	0x04, 0x17
        /*003a*/ 	.short	(.L_19 - .L_18)
.L_18:
        /*003c*/ 	.word	0x00000000
        /*0040*/ 	.short	0x0003
        /*0042*/ 	.short	0x0018
        /*0044*/ 	.byte	0x00, 0xf4, 0x21, 0x00


	//----- nvinfo : EIATTR_KPARAM_INFO
	.align		4
.L_19:
        /*0048*/ 	.byte	0x04, 0x17
        /*004a*/ 	.short	(.L_21 - .L_20)
.L_20:
        /*004c*/ 	.word	0x00000000
        /*0050*/ 	.short	0x0002
        /*0052*/ 	.short	0x0010
        /*0054*/ 	.byte	0x00, 0xf4, 0x21, 0x00


	//----- nvinfo : EIATTR_KPARAM_INFO
	.align		4
.L_21:
        /*0058*/ 	.byte	0x04, 0x17
        /*005a*/ 	.short	(.L_23 - .L_22)
.L_22:
        /*005c*/ 	.word	0x00000000
        /*0060*/ 	.short	0x0001
        /*0062*/ 	.short	0x0008
        /*0064*/ 	.byte	0x00, 0xf4, 0x21, 0x00


	//----- nvinfo : EIATTR_KPARAM_INFO
	.align		4
.L_23:
        /*0068*/ 	.byte	0x04, 0x17
        /*006a*/ 	.short	(.L_25 - .L_24)
.L_24:
        /*006c*/ 	.word	0x00000000
        /*0070*/ 	.short	0x0000
        /*0072*/ 	.short	0x0000
        /*0074*/ 	.byte	0x00, 0xf4, 0x21, 0x00


	//----- nvinfo : EIATTR_SPARSE_MMA_MASK
	.align		4
.L_25:
        /*0078*/ 	.byte	0x03, 0x50
        /*007a*/ 	.short	0x0000


	//----- nvinfo : EIATTR_MAXREG_COUNT
	.align		4
        /*007c*/ 	.byte	0x03, 0x1b
        /*007e*/ 	.short	0x00ff


	//----- nvinfo : EIATTR_EXIT_INSTR_OFFSETS
	.align		4
        /*0080*/ 	.byte	0x04, 0x1c
        /*0082*/ 	.short	(.L_27 - .L_26)


	//   ....[0]....
.L_26:
        /*0084*/ 	.word	0x00000450


	//   ....[1]....
        /*0088*/ 	.word	0x00000470


	//----- nvinfo : EIATTR_REQNTID
	.align		4
.L_27:
        /*008c*/ 	.byte	0x04, 0x10
        /*008e*/ 	.short	(.L_29 - .L_28)
.L_28:
        /*0090*/ 	.word	0x00000080
        /*0094*/ 	.word	0x00000001
        /*0098*/ 	.word	0x00000001


	//----- nvinfo : EIATTR_CBANK_PARAM_SIZE
	.align		4
.L_29:
        /*009c*/ 	.byte	0x03, 0x19
        /*009e*/ 	.short	0x0034


	//----- nvinfo : EIATTR_PARAM_CBANK
	.align		4
        /*00a0*/ 	.byte	0x04, 0x0a
        /*00a2*/ 	.short	(.L_31 - .L_30)
	.align		4
.L_30:
        /*00a4*/ 	.word	index@(.nv.constant0.triton_poi_fused__native_batch_norm_legit_no_training_34)
        /*00a8*/ 	.short	0x0210
        /*00aa*/ 	.short	0x0034


	//----- nvinfo : EIATTR_SW_WAR
	.align		4
.L_31:
        /*00ac*/ 	.byte	0x04, 0x36
        /*00ae*/ 	.short	(.L_33 - .L_32)
.L_32:
        /*00b0*/ 	.word	0x00000008
.L_33:


//--------------------- .nv.callgraph             --------------------------
	.section	.nv.callgraph,"",@"SHT_CUDA_CALLGRAPH"
	.align	4
	.sectionentsize	8
	.align		4
        /*0000*/ 	.word	0x00000000
	.align		4
        /*0004*/ 	.word	0xffffffff
	.align		4
        /*0008*/ 	.word	0x00000000
	.align		4
        /*000c*/ 	.word	0xfffffffe
	.align		4
        /*0010*/ 	.word	0x00000000
	.align		4
        /*0014*/ 	.word	0xfffffffd
	.align		4
        /*0018*/ 	.word	0x00000000
	.align		4
        /*001c*/ 	.word	0xfffffffc


//--------------------- .nv.constant4             --------------------------
	.section	.nv.constant4,"a",@progbits
	.align	8
	.align		8
.nv.constant4:
        /*0000*/ 	.dword	_$_str
	.align		8
        /*0008*/ 	.dword	_$_str_$_2


//--------------------- .text.triton_poi_fused__native_batch_norm_legit_no_training_34 --------------------------
	.section	.text.triton_poi_fused__native_batch_norm_legit_no_training_34,"ax",@progbits
	.align	128
        .global         triton_poi_fused__native_batch_norm_legit_no_training_34
        .type           triton_poi_fused__native_batch_norm_legit_no_training_34,@function
        .size           triton_poi_fused__native_batch_norm_legit_no_training_34,(.L_x_1 - triton_poi_fused__native_batch_norm_legit_no_training_34)
        .other          triton_poi_fused__native_batch_norm_legit_no_training_34,@"STO_CUDA_ENTRY STV_DEFAULT"
triton_poi_fused__native_batch_norm_legit_no_training_34:
.text.triton_poi_fused__native_batch_norm_legit_no_training_34:
[----:B------:R-:W0:Y:S01]  /*0000*/  LDC R1, c[0x0][0x28] ;  /* 0x00000a00ff017b82 */ /* 0x000e220000000800 */
[----:B------:R-:W1:Y:S07]  /*0010*/  S2R R0, SR_TID.X ;  /* 0x0000000000007919 */ /* 0x000e6e0000002100 */
[----:B------:R-:W2:Y:S01]  /*0020*/  LDC.64 R8, c[0x0][0x220] ;  /* 0x00008800ff087b82 */ /* 0x000ea20000000a00 */
[----:B------:R-:W-:Y:S01]  /*0030*/  ULDC.64 UR4, c[0x0][0x208] ;  /* 0x0000820000047ab9 */ /* 0x000fe20000000a00 */
[----:B------:R-:W3:Y:S06]  /*0040*/  S2R R5, SR_CTAID.X ;  /* 0x0000000000057919 */ /* 0x000eec0000002500 */
[----:B------:R-:W4:Y:S08]  /*0050*/  LDC.64 R14, c[0x0][0x218] ;  /* 0x00008600ff0e7b82 */ /* 0x000f300000000a00 */
[----:B------:R-:W5:Y:S08]  /*0060*/  LDC.64 R12, c[0x0][0x210] ;  /* 0x00008400ff0c7b82 */ /* 0x000f700000000a00 */
[----:B------:R-:W4:Y:S01]  /*0070*/  LDC.64 R16, c[0x0][0x228] ;  /* 0x00008a00ff107b82 */ /* 0x000f220000000a00 */
[----:B-1----:R-:W-:-:S07]  /*0080*/  SHF.L.U32 R0, R0, 0x1, RZ ;  /* 0x0000000100007819 */ /* 0x002fce00000006ff */
[----:B------:R-:W1:Y:S01]  /*0090*/  LDC.64 R18, c[0x0][0x230] ;  /* 0x00008c00ff127b82 */ /* 0x000e620000000a00 */
[----:B---3--:R-:W-:Y:S02]  /*00a0*/  SHF.R.S32.HI R3, RZ, 0x17, R5 ;  /* 0x00000017ff037819 */ /* 0x008fe40000011405 */
[----:B------:R-:W-:Y:S02]  /*00b0*/  LOP3.LUT R0, R0, 0xfe, RZ, 0xc0, !PT ;  /* 0x000000fe00007812 */ /* 0x000fe400078ec0ff */
[----:B------:R-:W-:Y:S02]  /*00c0*/  SGXT R3, R3, 0x1 ;  /* 0x000000010303781a */ /* 0x000fe40000000200 */
[----:B------:R-:W-:-:S04]  /*00d0*/  LEA R0, R5, R0, 0x8 ;  /* 0x0000000005007211 */ /* 0x000fc800078e40ff */
[----:B------:R-:W-:Y:S02]  /*00e0*/  LEA.HI R3, R3, R0, RZ, 0x2 ;  /* 0x0000000003037211 */ /* 0x000fe400078f10ff */
[----:B------:R-:W-:Y:S02]  /*00f0*/  ISETP.GE.AND P4, PT, R0, 0x600, PT ;  /* 0x000006000000780c */ /* 0x000fe40003f86270 */
[----:B------:R-:W-:-:S05]  /*0100*/  SHF.R.S32.HI R3, RZ, 0x2, R3 ;  /* 0x00000002ff037819 */ /* 0x000fca0000011403 */
[----:B------:R-:W-:-:S05]  /*0110*/  IMAD.HI R2, R3, 0x2aaaaaab, RZ ;  /* 0x2aaaaaab03027827 */ /* 0x000fca00078e02ff */
[----:B------:R-:W-:-:S04]  /*0120*/  SHF.R.U32.HI R5, RZ, 0x1f, R2 ;  /* 0x0000001fff057819 */ /* 0x000fc80000011602 */
[----:B------:R-:W-:Y:S02]  /*0130*/  LEA.HI R2, R2, R5, RZ, 0x1c ;  /* 0x0000000502027211 */ /* 0x000fe400078fe0ff */
[----:B------:R-:W-:-:S03]  /*0140*/  CS2R R4, SRZ ;  /* 0x0000000000047805 */ /* 0x000fc6000001ff00 */
[----:B------:R-:W-:-:S04]  /*0150*/  IMAD R11, R2, -0x60, R3 ;  /* 0xffffffa0020b7824 */ /* 0x000fc800078e0203 */
[----:B--2---:R-:W-:-:S05]  /*0160*/  IMAD.WIDE R8, R11, 0x4, R8 ;  /* 0x000000040b087825 */ /* 0x004fca00078e0208 */
[----:B------:R-:W2:Y:S04]  /*0170*/  @!P4 LDG.E.EL R4, desc[UR4][R8.64] ;  /* 0x000000040804c981 */ /* 0x000ea8000c2e1900 */
[----:B------:R3:W2:Y:S01]  /*0180*/  @!P4 LDG.E.EL R5, desc[UR4][R8.64] ;  /* 0x000000040805c981 */ /* 0x0006a2000c2e1900 */
[----:B------:R-:W-:Y:S02]  /*0190*/  CS2R R6, SRZ ;  /* 0x0000000000067805 */ /* 0x000fe4000001ff00 */
[----:B------:R-:W-:Y:S01]  /*01a0*/  CS2R R2, SRZ ;  /* 0x0000000000027805 */ /* 0x000fe2000001ff00 */
[----:B----4-:R-:W-:-:S04]  /*01b0*/  IMAD.WIDE R14, R11, 0x4, R14 ;  /* 0x000000040b0e7825 */ /* 0x010fc800078e020e */
[----:B-----5:R-:W-:Y:S01]  /*01c0*/  IMAD.WIDE R12, R0, 0x4, R12 ;  /* 0x00000004000c7825 */ /* 0x020fe200078e020c */
[----:B------:R-:W4:Y:S04]  /*01d0*/  @!P4 LDG.E.EL R6, desc[UR4][R14.64] ;  /* 0x000000040e06c981 */ /* 0x000f28000c2e1900 */
[----:B------:R-:W4:Y:S01]  /*01e0*/  @!P4 LDG.E.64 R2, desc[UR4][R12.64] ;  /* 0x000000040c02c981 */ /* 0x000f22000c1e1b00 */
[C---:B0-----:R-:W-:Y:S01]  /*01f0*/  IMAD.WIDE R16, R11.reuse, 0x4, R16 ;  /* 0x000000040b107825 */ /* 0x041fe200078e0210 */
[----:B---3--:R-:W-:Y:S02]  /*0200*/  CS2R R8, SRZ ;  /* 0x0000000000087805 */ /* 0x008fe4000001ff00 */
[----:B------:R0:W3:Y:S01]  /*0210*/  @!P4 LDG.E.EL R7, desc[UR4][R14.64] ;  /* 0x000000040e07c981 */ /* 0x0000e2000c2e1900 */
[----:B-1----:R-:W-:Y:S01]  /*0220*/  IMAD.WIDE R18, R11, 0x4, R18 ;  /* 0x000000040b127825 */ /* 0x002fe200078e0212 */
[----:B------:R-:W-:-:S04]  /*0230*/  CS2R R10, SRZ ;  /* 0x00000000000a7805 */ /* 0x000fc8000001ff00 */
[----:B------:R-:W5:Y:S04]  /*0240*/  @!P4 LDG.E.EL R8, desc[UR4][R18.64] ;  /* 0x000000041208c981 */ /* 0x000f68000c2e1900 */
[----:B------:R-:W5:Y:S04]  /*0250*/  @!P4 LDG.E.EL R11, desc[UR4][R16.64] ;  /* 0x00000004100bc981 */ /* 0x000f68000c2e1900 */
[----:B------:R-:W3:Y:S04]  /*0260*/  @!P4 LDG.E.EL R10, desc[UR4][R16.64] ;  /* 0x00000004100ac981 */ /* 0x000ee8000c2e1900 */
[----:B------:R-:W3:Y:S01]  /*0270*/  @!P4 LDG.E.EL R9, desc[UR4][R18.64] ;  /* 0x000000041209c981 */ /* 0x000ee2000c2e1900 */
[----:B0-----:R-:W-:Y:S01]  /*0280*/  HFMA2.MMA R15, -RZ, RZ, 1.625, 0 ;  /* 0x3e800000ff0f7435 */ /* 0x001fe200000001ff */
[----:B--2---:R-:W-:Y:S01]  /*0290*/  FADD R4, R4, 9.9999997473787516356e-06 ;  /* 0x3727c5ac04047421 */ /* 0x004fe20000000000 */
[----:B------:R-:W-:-:S03]  /*02a0*/  FADD R12, R5, 9.9999997473787516356e-06 ;  /* 0x3727c5ac050c7421 */ /* 0x000fc60000000000 */
[----:B------:R0:W1:Y:S08]  /*02b0*/  MUFU.SQRT R13, R4 ;  /* 0x00000004000d7308 */ /* 0x0000700000002000 */
[----:B------:R-:W2:Y:S01]  /*02c0*/  MUFU.SQRT R14, R12 ;  /* 0x0000000c000e7308 */ /* 0x000ea20000002000 */
[----:B0-----:R-:W0:Y:S01]  /*02d0*/  LDC.64 R4, c[0x0][0x238] ;  /* 0x00008e00ff047b82 */ /* 0x001e220000000a00 */
[----:B-1----:R-:W-:-:S02]  /*02e0*/  FSETP.GT.AND P0, PT, R13, 8.50705917302346158658e+37, PT ;  /* 0x7e8000000d00780b */ /* 0x002fc40003f04000 */
[----:B------:R-:W-:Y:S02]  /*02f0*/  FSETP.GEU.AND P2, PT, R13, 1.175494350822287508e-38, PT ;  /* 0x008000000d00780b */ /* 0x000fe40003f4e000 */
[C---:B--2---:R-:W-:Y:S02]  /*0300*/  FSETP.GT.AND P1, PT, R14.reuse, 8.50705917302346158658e+37, PT ;  /* 0x7e8000000e00780b */ /* 0x044fe40003f24000 */
[----:B------:R-:W-:-:S07]  /*0310*/  FSETP.GEU.AND P3, PT, R14, 1.175494350822287508e-38, PT ;  /* 0x008000000e00780b */ /* 0x000fce0003f6e000 */
[----:B------:R-:W-:-:S04]  /*0320*/  @P0 FMUL R13, R13, 0.25 ;  /* 0x3e8000000d0d0820 */ /* 0x000fc80000400000 */
[----:B------:R-:W-:Y:S01]  /*0330*/  @!P2 FMUL R13, R13, 16777216 ;  /* 0x4b8000000d0da820 */ /* 0x000fe20000400000 */
[----:B------:R-:W-:-:S04]  /*0340*/  @P1 FMUL R14, R14, 0.25 ;  /* 0x3e8000000e0e1820 */ /* 0x000fc80000400000 */
[----:B------:R-:W-:Y:S01]  /*0350*/  @!P3 FMUL R14, R14, 16777216 ;  /* 0x4b8000000e0eb820 */ /* 0x000fe20000400000 */
[----:B------:R-:W1:Y:S01]  /*0360*/  MUFU.RCP R13, R13 ;  /* 0x0000000d000d7308 */ /* 0x000e620000001000 */
[----:B------:R-:W-:-:S07]  /*0370*/  FSEL R12, R15, 1, P0 ;  /* 0x3f8000000f0c7808 */ /* 0x000fce0000000000 */
[----:B------:R-:W2:Y:S01]  /*0380*/  MUFU.RCP R14, R14 ;  /* 0x0000000e000e7308 */ /* 0x000ea20000001000 */
[----:B------:R-:W-:Y:S01]  /*0390*/  FSEL R15, R15, 1, P1 ;  /* 0x3f8000000f0f7808 */ /* 0x000fe20000800000 */
[----:B------:R-:W-:Y:S01]  /*03a0*/  @!P2 FMUL R12, R12, 16777216 ;  /* 0x4b8000000c0ca820 */ /* 0x000fe20000400000 */
[----:B----4-:R-:W-:-:S03]  /*03b0*/  FADD R3, -R6, R3 ;  /* 0x0000000306037221 */ /* 0x010fc60000000100 */
[----:B------:R-:W-:Y:S01]  /*03c0*/  @!P3 FMUL R15, R15, 16777216 ;  /* 0x4b8000000f0fb820 */ /* 0x000fe20000400000 */
[----:B---3--:R-:W-:Y:S01]  /*03d0*/  FADD R2, -R7, R2 ;  /* 0x0000000207027221 */ /* 0x008fe20000000100 */
[----:B-1----:R-:W-:Y:S02]  /*03e0*/  FMUL R13, R13, R12 ;  /* 0x0000000c0d0d7220 */ /* 0x002fe40000400000 */
[----:B--2---:R-:W-:Y:S02]  /*03f0*/  FMUL R6, R14, R15 ;  /* 0x0000000f0e067220 */ /* 0x004fe40000400000 */
[----:B------:R-:W-:Y:S02]  /*0400*/  FMUL R13, R2, R13 ;  /* 0x0000000d020d7220 */ /* 0x000fe40000400000 */
[----:B------:R-:W-:Y:S01]  /*0410*/  FMUL R6, R3, R6 ;  /* 0x0000000603067220 */ /* 0x000fe20000400000 */
[----:B0-----:R-:W-:-:S04]  /*0420*/  IMAD.WIDE R4, R0, 0x4, R4 ;  /* 0x0000000400047825 */ /* 0x001fc800078e0204 */
[----:B-----5:R-:W-:Y:S01]  /*0430*/  FFMA R8, R13, R11, R8 ;  /* 0x0000000b0d087223 */ /* 0x020fe20000000008 */
[----:B------:R-:W-:Y:S01]  /*0440*/  FFMA R9, R6, R10, R9 ;  /* 0x0000000a06097223 */ /* 0x000fe20000000009 */
[----:B------:R-:W-:Y:S06]  /*0450*/  @P4 EXIT ;  /* 0x000000000000494d */ /* 0x000fec0003800000 */
[----:B------:R-:W-:Y:S01]  /*0460*/  STG.E.64 desc[UR4][R4.64], R8 ;  /* 0x0000000804007986 */ /* 0x000fe2000c101b04 */
[----:B------:R-:W-:Y:S05]  /*0470*/  EXIT ;  /* 0x000000000000794d */ /* 0x000fea0003800000 */
.L_x_0:
[----:B------:R-:W-:-:S00]  /*0480*/  BRA `(.L_x_0) ;  /* 0xfffffffc00fc7947 */ /* 0x000fc0000383ffff */
[----:B------:R-:W-:-:S00]  /*0490*/  NOP ;  /* 0x0000000000007918 */ /* 0x000fc00000000000 */
        /* <DEDUP_REMOVED lines=14> */
.L_x_1:


//--------------------- .nv.global.init           --------------------------
	.section	.nv.global.init,"aw",@progbits
.nv.global.init:
	.type		_$_str,@object
	.size		_$_str,(_$_str_$_2 - _$_str)
_$_str:
        /*0000*/ 	.byte	0x5f, 0x5f, 0x43, 0x55, 0x44, 0x41, 0x5f, 0x46, 0x54, 0x5a, 0x00
	.type		_$_str_$_2,@object
	.size		_$_str_$_2,(.L_1 - _$_str_$_2)
_$_str_$_2:
        /*000b*/ 	.byte	0x5f, 0x5f, 0x43, 0x55, 0x44, 0x41, 0x5f, 0x50, 0x52, 0x45, 0x43, 0x5f, 0x53, 0x51, 0x52, 0x54
        /*001b*/ 	.byte	0x00
.L_1:


//--------------------- .nv.constant0.triton_poi_fused__native_batch_norm_legit_no_training_34 --------------------------
	.section	.nv.constant0.triton_poi_fused__native_batch_norm_legit_no_training_34,"a",@progbits
	.sectionflags	@""
	.align	4
.nv.constant0.triton_poi_fused__native_batch_norm_legit_no_training_34:
	.zero		580
